//
// Generated by NVIDIA NVVM Compiler
//
// Compiler Build ID: CL-36424714
// Cuda compilation tools, release 13.0, V13.0.88
// Based on NVVM 20.0.0
//

.version 9.0
.target sm_100
.address_size 64

	// .globl	_Z18init_matrix_kernelPfif

.visible .entry _Z18init_matrix_kernelPfif(
	.param .u64 .ptr .align 1 _Z18init_matrix_kernelPfif_param_0,
	.param .u32 _Z18init_matrix_kernelPfif_param_1,
	.param .f32 _Z18init_matrix_kernelPfif_param_2
)
{
	.reg .pred 	%p<2>;
	.reg .b32 	%r<6>;
	.reg .b32 	%f<2>;
	.reg .b64 	%rd<5>;

	ld.param.u64 	%rd1, [_Z18init_matrix_kernelPfif_param_0];
	ld.param.u32 	%r2, [_Z18init_matrix_kernelPfif_param_1];
	ld.param.f32 	%f1, [_Z18init_matrix_kernelPfif_param_2];
	mov.u32 	%r3, %ctaid.x;
	mov.u32 	%r4, %ntid.x;
	mov.u32 	%r5, %tid.x;
	mad.lo.s32 	%r1, %r3, %r4, %r5;
	setp.ge.s32 	%p1, %r1, %r2;
	@%p1 bra 	$L__BB0_2;
	cvta.to.global.u64 	%rd2, %rd1;
	mul.wide.s32 	%rd3, %r1, 4;
	add.s64 	%rd4, %rd2, %rd3;
	st.global.f32 	[%rd4], %f1;
$L__BB0_2:
	ret;

}


// ===== COMPILED SASS (sm_100) =====

	.target	sm_100

	.elftype	@"ET_EXEC"


//--------------------- .note.nv.tkinfo           --------------------------
	.section	.note.nv.tkinfo,"",@"SHT_NOTE"
	.sectionflags	@"SHF_NOTE_NV_TKINFO"
	.tkinfo
        /*0018*/ 	.word	0x00000002
        /*0030*/ 	.string	""
        /*0030*/ 	.string	"ptxas"
        /*0030*/ 	.string	"Cuda compilation tools, release 13.0, V13.0.88"
        /*0030*/ 	.string	"Build cuda_13.0.r13.0/compiler.36424714_0"
        /*0030*/ 	.string	"-arch sm_100 -m 64 "



//--------------------- .note.nv.cuinfo           --------------------------
	.section	.note.nv.cuinfo,"",@"SHT_NOTE"
	.sectionflags	@"SHF_NOTE_NV_CUINFO"
        /*0018*/ 	.short	0x0002
        /*001a*/ 	.short	0x0064
        /*001c*/ 	.short	0x0082
	.zero		2


//--------------------- .nv.info                  --------------------------
	.section	.nv.info,"",@"SHT_CUDA_INFO"
	.align	4


	//----- nvinfo : EIATTR_REGCOUNT
	.align		4
        /*0000*/ 	.byte	0x04, 0x2f
        /*0002*/ 	.short	(.L_1 - .L_0)
	.align		4
.L_0:
        /*0004*/ 	.word	index@(_Z18init_matrix_kernelPfif)
        /*0008*/ 	.word	0x0000000a


	//----- nvinfo : EIATTR_FRAME_SIZE
	.align		4
.L_1:
        /*000c*/ 	.byte	0x04, 0x11
        /*000e*/ 	.short	(.L_3 - .L_2)
	.align		4
.L_2:
        /*0010*/ 	.word	index@(_Z18init_matrix_kernelPfif)
        /*0014*/ 	.word	0x00000000


	//----- nvinfo : EIATTR_MIN_STACK_SIZE
	.align		4
.L_3:
        /*0018*/ 	.byte	0x04, 0x12
        /*001a*/ 	.short	(.L_5 - .L_4)
	.align		4
.L_4:
        /*001c*/ 	.word	index@(_Z18init_matrix_kernelPfif)
        /*0020*/ 	.word	0x00000000
.L_5:


//--------------------- .nv.compat                --------------------------
	.section	.nv.compat,"",@"SHT_CUDA_COMPAT_INFO"
	.align	4
        /*0000*/ 	.byte	0x02, 0x09, 0x00, 0x00, 0x02, 0x02, 0x01, 0x00, 0x02, 0x05, 0x05, 0x00, 0x03, 0x07, 0x01, 0x01
        /*0010*/ 	.byte	0x02, 0x03, 0x00, 0x00, 0x02, 0x06, 0x01, 0x00, 0x04, 0x0b, 0x08, 0x00, 0x09, 0x00, 0x00, 0x00
        /*0020*/ 	.byte	0x00, 0x00, 0x00, 0x00


//--------------------- .nv.info._Z18init_matrix_kernelPfif --------------------------
	.section	.nv.info._Z18init_matrix_kernelPfif,"",@"SHT_CUDA_INFO"
	.sectionflags	@""
	.align	4


	//----- nvinfo : EIATTR_CUDA_API_VERSION
	.align		4
        /*0000*/ 	.byte	0x04, 0x37
        /*0002*/ 	.short	(.L_7 - .L_6)
.L_6:
        /*0004*/ 	.word	0x00000082


	//----- nvinfo : EIATTR_KPARAM_INFO
	.align		4
.L_7:
        /*0008*/ 	.byte	0x04, 0x17
        /*000a*/ 	.short	(.L_9 - .L_8)
.L_8:
        /*000c*/ 	.word	0x00000000
        /*0010*/ 	.short	0x0002
        /*0012*/ 	.short	0x000c
        /*0014*/ 	.byte	0x00, 0xf0, 0x11, 0x00


	//----- nvinfo : EIATTR_KPARAM_INFO
	.align		4
.L_9:
        /*0018*/ 	.byte	0x04, 0x17
        /*001a*/ 	.short	(.L_11 - .L_10)
.L_10:
        /*001c*/ 	.word	0x00000000
        /*0020*/ 	.short	0x0001
        /*0022*/ 	.short	0x0008
        /*0024*/ 	.byte	0x00, 0xf0, 0x11, 0x00


	//----- nvinfo : EIATTR_KPARAM_INFO
	.align		4
.L_11:
        /*0028*/ 	.byte	0x04, 0x17
        /*002a*/ 	.short	(.L_13 - .L_12)
.L_12:
        /*002c*/ 	.word	0x00000000
        /*0030*/ 	.short	0x0000
        /*0032*/ 	.short	0x0000
        /*0034*/ 	.byte	0x00, 0xf5, 0x21, 0x00


	//----- nvinfo : EIATTR_SPARSE_MMA_MASK
	.align		4
.L_13:
        /*0038*/ 	.byte	0x03, 0x50
        /*003a*/ 	.short	0x0000


	//----- nvinfo : EIATTR_MAXREG_COUNT
	.align		4
        /*003c*/ 	.byte	0x03, 0x1b
        /*003e*/ 	.short	0x00ff


	//----- nvinfo : EIATTR_MERCURY_ISA_VERSION
	.align		4
        /*0040*/ 	.byte	0x03, 0x5f
        /*0042*/ 	.short	0x0101


	//----- nvinfo : EIATTR_VRC_CTA_INIT_COUNT
	.align		4
        /*0044*/ 	.byte	0x02, 0x4a
	.zero		1
	.zero		1


	//----- nvinfo : EIATTR_EXIT_INSTR_OFFSETS
	.align		4
        /*0048*/ 	.byte	0x04, 0x1c
        /*004a*/ 	.short	(.L_15 - .L_14)


	//   ....[0]....
.L_14:
        /*004c*/ 	.word	0x00000070


	//   ....[1]....
        /*0050*/ 	.word	0x000000d0


	//----- nvinfo : EIATTR_CBANK_PARAM_SIZE
	.align		4
.L_15:
        /*0054*/ 	.byte	0x03, 0x19
        /*0056*/ 	.short	0x0010


	//----- nvinfo : EIATTR_PARAM_CBANK
	.align		4
        /*0058*/ 	.byte	0x04, 0x0a
        /*005a*/ 	.short	(.L_17 - .L_16)
	.align		4
.L_16:
        /*005c*/ 	.word	index@(.nv.constant0._Z18init_matrix_kernelPfif)
        /*0060*/ 	.short	0x0380
        /*0062*/ 	.short	0x0010


	//----- nvinfo : EIATTR_SW_WAR
	.align		4
.L_17:
        /*0064*/ 	.byte	0x04, 0x36
        /*0066*/ 	.short	(.L_19 - .L_18)
.L_18:
        /*0068*/ 	.word	0x00000008
.L_19:


//--------------------- .nv.callgraph             --------------------------
	.section	.nv.callgraph,"",@"SHT_CUDA_CALLGRAPH"
	.align	4
	.sectionentsize	8
	.align		4
        /*0000*/ 	.word	0x00000000
	.align		4
        /*0004*/ 	.word	0xffffffff
	.align		4
        /*0008*/ 	.word	0x00000000
	.align		4
        /*000c*/ 	.word	0xfffffffe
	.align		4
        /*0010*/ 	.word	0x00000000
	.align		4
        /*0014*/ 	.word	0xfffffffd
	.align		4
        /*0018*/ 	.word	0x00000000
	.align		4
        /*001c*/ 	.word	0xfffffffc


//--------------------- .text._Z18init_matrix_kernelPfif --------------------------
	.section	.text._Z18init_matrix_kernelPfif,"ax",@progbits
	.align	128
        .global         _Z18init_matrix_kernelPfif
        .type           _Z18init_matrix_kernelPfif,@function
        .size           _Z18init_matrix_kernelPfif,(.L_x_1 - _Z18init_matrix_kernelPfif)
        .other          _Z18init_matrix_kernelPfif,@"STO_CUDA_ENTRY STV_DEFAULT"
_Z18init_matrix_kernelPfif:
.text._Z18init_matrix_kernelPfif:
[----:B------:R-:W-:Y:S01]  /*0000*/  LDC R1, c[0x0][0x37c] ;  /* 0x0000df00ff017b82 */ /* 0x000fe20000000800 */
[----:B------:R-:W0:Y:S07]  /*0010*/  S2R R0, SR_TID.X ;  /* 0x0000000000007919 */ /* 0x000e2e0000002100 */
[----:B------:R-:W0:Y:S01]  /*0020*/  S2UR UR4, SR_CTAID.X ;  /* 0x00000000000479c3 */ /* 0x000e220000002500 */
[----:B------:R-:W1:Y:S07]  /*0030*/  LDCU UR5, c[0x0][0x388] ;  /* 0x00007100ff0577ac */ /* 0x000e6e0008000800 */
[----:B------:R-:W0:Y:S02]  /*0040*/  LDC R5, c[0x0][0x360] ;  /* 0x0000d800ff057b82 */ /* 0x000e240000000800 */
[----:B0-----:R-:W-:-:S05]  /*0050*/  IMAD R5, R5, UR4, R0 ;  /* 0x0000000405057c24 */ /* 0x001fca000f8e0200 */
[----:B-1----:R-:W-:-:S13]  /*0060*/  ISETP.GE.AND P0, PT, R5, UR5, PT ;  /* 0x0000000505007c0c */ /* 0x002fda000bf06270 */
[----:B------:R-:W-:Y:S05]  /*0070*/  @P0 EXIT ;  /* 0x000000000000094d */ /* 0x000fea0003800000 */
[----:B------:R-:W0:Y:S01]  /*0080*/  LDC.64 R2, c[0x0][0x380] ;  /* 0x0000e000ff027b82 */ /* 0x000e220000000a00 */
[----:B------:R-:W1:Y:S07]  /*0090*/  LDCU.64 UR4, c[0x0][0x358] ;  /* 0x00006b00ff0477ac */ /* 0x000e6e0008000a00 */
[----:B------:R-:W1:Y:S01]  /*00a0*/  LDC R7, c[0x0][0x38c] ;  /* 0x0000e300ff077b82 */ /* 0x000e620000000800 */
[----:B0-----:R-:W-:-:S05]  /*00b0*/  IMAD.WIDE R2, R5, 0x4, R2 ;  /* 0x0000000405027825 */ /* 0x001fca00078e0202 */
[----:B-1----:R-:W-:Y:S01]  /*00c0*/  STG.E desc[UR4][R2.64], R7 ;  /* 0x0000000702007986 */ /* 0x002fe2000c101904 */
[----:B------:R-:W-:Y:S05]  /*00d0*/  EXIT ;  /* 0x000000000000794d */ /* 0x000fea0003800000 */
.L_x_0:
[----:B------:R-:W-:-:S00]  /*00e0*/  BRA `(.L_x_0) ;  /* 0xfffffffc00fc7947 */ /* 0x000fc0000383ffff */
[----:B------:R-:W-:-:S00]  /*00f0*/  NOP ;  /* 0x0000000000007918 */ /* 0x000fc00000000000 */
        /* <DEDUP_REMOVED lines=8> */
.L_x_1:


//--------------------- .nv.shared.reserved.0     --------------------------
	.section	.nv.shared.reserved.0,"aw",@nobits
	.weak		__nv_reservedSMEM_offset_0_alias
	.size		__nv_reservedSMEM_offset_0_alias, 0, 64
	.other		__nv_reservedSMEM_offset_0_alias,@"STO_CUDA_RESERVED_SHARED STV_DEFAULT"
__nv_reservedSMEM_offset_0_alias:
	.zero		0
	.zero		64


//--------------------- .nv.constant0._Z18init_matrix_kernelPfif --------------------------
	.section	.nv.constant0._Z18init_matrix_kernelPfif,"a",@progbits
	.sectionflags	@""
	.align	4
.nv.constant0._Z18init_matrix_kernelPfif:
	.zero		912


//--------------------- SYMBOLS --------------------------

	.type		.nv.reservedSmem.offset0,@object
	.size		.nv.reservedSmem.offset0,0x4
